	.headerflags	@"EF_CUDA_TEXMODE_UNIFIED EF_CUDA_64BIT_ADDRESS EF_CUDA_ACCELERATORS EF_CUDA_SM90 EF_CUDA_VIRTUAL_SM(EF_CUDA_SM90)"
	.elftype	@"ET_EXEC"


//--------------------- .nv.info                  --------------------------
	.section	.nv.info,"",@"SHT_CUDA_INFO"
	.align	4


	//----- nvinfo : EIATTR_REGCOUNT
	.align		4
        /*0000*/ 	.byte	0x04, 0x2f
        /*0002*/ 	.short	(.L_3 - .L_2)
	.align		4
.L_2:
        /*0004*/ 	.word	index@(triton_poi_fused__native_batch_norm_legit_no_training_1)
        /*0008*/ 	.word	0x00000016


	//----- nvinfo : EIATTR_MIN_STACK_SIZE
	.align		4
.L_3:
        /*000c*/ 	.byte	0x04, 0x12
        /*000e*/ 	.short	(.L_5 - .L_4)
	.align		4
.L_4:
        /*0010*/ 	.word	index@(triton_poi_fused__native_batch_norm_legit_no_training_1)
        /*0014*/ 	.word	0x00000000


	//----- nvinfo : EIATTR_FRAME_SIZE
	.align		4
.L_5:
        /*0018*/ 	.byte	0x04, 0x11
        /*001a*/ 	.short	(.L_7 - .L_6)
	.align		4
.L_6:
        /*001c*/ 	.word	index@(triton_poi_fused__native_batch_norm_legit_no_training_1)
        /*0020*/ 	.word	0x00000000


	//----- nvinfo : EIATTR_MIN_STACK_SIZE
	.align		4
.L_7:
        /*0024*/ 	.byte	0x04, 0x12
        /*0026*/ 	.short	(.L_9 - .L_8)
	.align		4
.L_8:
        /*0028*/ 	.word	index@(triton_poi_fused__native_batch_norm_legit_no_training_1)
        /*002c*/ 	.word	0x00000000
.L_9:


//--------------------- .nv.info.triton_poi_fused__native_batch_norm_legit_no_training_1 --------------------------
	.section	.nv.info.triton_poi_fused__native_batch_norm_legit_no_training_1,"",@"SHT_CUDA_INFO"
	.sectionflags	@""
	.align	4


	//----- nvinfo : EIATTR_CUDA_API_VERSION
	.align		4
        /*0000*/ 	.byte	0x04, 0x37
        /*0002*/ 	.short	(.L_11 - .L_10)
.L_10:
        /*0004*/ 	.word	0x0000007c


	//----- nvinfo : EIATTR_KPARAM_INFO
	.align		4
.L_11:
        /*0008*/ 	.byte	0x04, 0x17
        /*000a*/ 	.short	(.L_13 - .L_12)
.L_12:
        /*000c*/ 	.word	0x00000000
        /*0010*/ 	.short	0x0006
        /*0012*/ 	.short	0x0030
        /*0014*/ 	.byte	0x00, 0xf0, 0x11, 0x00


	//----- nvinfo : EIATTR_KPARAM_INFO
	.align		4
.L_13:
        /*0018*/ 	.byte	0x04, 0x17
        /*001a*/ 	.short	(.L_15 - .L_14)
.L_14:
        /*001c*/ 	.word	0x00000000
        /*0020*/ 	.short	0x0005
        /*0022*/ 	.short	0x0028
        /*0024*/ 	.byte	0x00, 0xf4, 0x21, 0x00


	//----- nvinfo : EIATTR_KPARAM_INFO
	.align		4
.L_15:
        /*0028*/ 	.byte	0x04, 0x17
        /*002a*/ 	.short	(.L_17 - .L_16)
.L_16:
        /*002c*/ 	.word	0x00000000
        /*0030*/ 	.short	0x0004
        /*0032*/ 	.short	0x0020
        /*0034*/ 	.byte	0x00, 0xf4, 0x21, 0x00


	//----- nvinfo : EIATTR_KPARAM_INFO
	.align		4
.L_17:
        /*0038*/ 	.byte	0x04, 0x17
        /*003a*/ 	.short	(.L_19 - .L_18)
.L_18:
        /*003c*/ 	.word	0x00000000
        /*0040*/ 	.short	0x0003
        /*0042*/ 	.short	0x0018
        /*0044*/ 	.byte	0x00, 0xf4, 0x21, 0x00


	//----- nvinfo : EIATTR_KPARAM_INFO
	.align		4
.L_19:
        /*0048*/ 	.byte	0x04, 0x17
        /*004a*/ 	.short	(.L_21 - .L_20)
.L_20:
        /*004c*/ 	.word	0x00000000
        /*0050*/ 	.short	0x0002
        /*0052*/ 	.short	0x0010
        /*0054*/ 	.byte	0x00, 0xf4, 0x21, 0x00


	//----- nvinfo : EIATTR_KPARAM_INFO
	.align		4
.L_21:
        /*0058*/ 	.byte	0x04, 0x17
        /*005a*/ 	.short	(.L_23 - .L_22)
.L_22:
        /*005c*/ 	.word	0x00000000
        /*0060*/ 	.short	0x0001
        /*0062*/ 	.short	0x0008
        /*0064*/ 	.byte	0x00, 0xf4, 0x21, 0x00


	//----- nvinfo : EIATTR_KPARAM_INFO
	.align		4
.L_23:
        /*0068*/ 	.byte	0x04, 0x17
        /*006a*/ 	.short	(.L_25 - .L_24)
.L_24:
        /*006c*/ 	.word	0x00000000
        /*0070*/ 	.short	0x0000
        /*0072*/ 	.short	0x0000
        /*0074*/ 	.byte	0x00, 0xf4, 0x21, 0x00


	//----- nvinfo : EIATTR_SPARSE_MMA_MASK
	.align		4
.L_25:
        /*0078*/ 	.byte	0x03, 0x50
        /*007a*/ 	.short	0x0000


	//----- nvinfo : EIATTR_MAXREG_COUNT
	.align		4
        /*007c*/ 	.byte	0x03, 0x1b
        /*007e*/ 	.short	0x00ff


	//----- nvinfo : EIATTR_EXIT_INSTR_OFFSETS
	.align		4
        /*0080*/ 	.byte	0x04, 0x1c
        /*0082*/ 	.short	(.L_27 - .L_26)


	//   ....[0]....
.L_26:
        /*0084*/ 	.word	0x00000440


	//   ....[1]....
        /*0088*/ 	.word	0x00000460


	//----- nvinfo : EIATTR_REQNTID
	.align		4
.L_27:
        /*008c*/ 	.byte	0x04, 0x10
        /*008e*/ 	.short	(.L_29 - .L_28)
.L_28:
        /*0090*/ 	.word	0x00000080
        /*0094*/ 	.word	0x00000001
        /*0098*/ 	.word	0x00000001


	//----- nvinfo : EIATTR_CBANK_PARAM_SIZE
	.align		4
.L_29:
        /*009c*/ 	.byte	0x03, 0x19
        /*009e*/ 	.short	0x0034


	//----- nvinfo : EIATTR_PARAM_CBANK
	.align		4
        /*00a0*/ 	.byte	0x04, 0x0a
        /*00a2*/ 	.short	(.L_31 - .L_30)
	.align		4
.L_30:
        /*00a4*/ 	.word	index@(.nv.constant0.triton_poi_fused__native_batch_norm_legit_no_training_1)
        /*00a8*/ 	.short	0x0210
        /*00aa*/ 	.short	0x0034


	//----- nvinfo : EIATTR_SW_WAR
	.align		4
.L_31:
        /*00ac*/ 	.byte	0x04, 0x36
        /*00ae*/ 	.short	(.L_33 - .L_32)
.L_32:
        /*00b0*/ 	.word	0x00000008
.L_33:


//--------------------- .nv.callgraph             --------------------------
	.section	.nv.callgraph,"",@"SHT_CUDA_CALLGRAPH"
	.align	4
	.sectionentsize	8
	.align		4
        /*0000*/ 	.word	0x00000000
	.align		4
        /*0004*/ 	.word	0xffffffff
	.align		4
        /*0008*/ 	.word	0x00000000
	.align		4
        /*000c*/ 	.word	0xfffffffe
	.align		4
        /*0010*/ 	.word	0x00000000
	.align		4
        /*0014*/ 	.word	0xfffffffd
	.align		4
        /*0018*/ 	.word	0x00000000
	.align		4
        /*001c*/ 	.word	0xfffffffc


//--------------------- .nv.constant4             --------------------------
	.section	.nv.constant4,"a",@progbits
	.align	8
	.align		8
.nv.constant4:
        /*0000*/ 	.dword	_$_str
	.align		8
        /*0008*/ 	.dword	_$_str_$_2


//--------------------- .text.triton_poi_fused__native_batch_norm_legit_no_training_1 --------------------------
	.section	.text.triton_poi_fused__native_batch_norm_legit_no_training_1,"ax",@progbits
	.align	128
        .global         triton_poi_fused__native_batch_norm_legit_no_training_1
        .type           triton_poi_fused__native_batch_norm_legit_no_training_1,@function
        .size           triton_poi_fused__native_batch_norm_legit_no_training_1,(.L_x_1 - triton_poi_fused__native_batch_norm_legit_no_training_1)
        .other          triton_poi_fused__native_batch_norm_legit_no_training_1,@"STO_CUDA_ENTRY STV_DEFAULT"
triton_poi_fused__native_batch_norm_legit_no_training_1:
.text.triton_poi_fused__native_batch_norm_legit_no_training_1:
[----:B------:R-:W0:Y:S01]  /*0000*/  LDC R1, c[0x0][0x28] ;  /* 0x00000a00ff017b82 */ /* 0x000e220000000800 */
[----:B------:R-:W1:Y:S07]  /*0010*/  S2R R0, SR_TID.X ;  /* 0x0000000000007919 */ /* 0x000e6e0000002100 */
[----:B------:R-:W2:Y:S01]  /*0020*/  LDC.64 R8, c[0x0][0x220] ;  /* 0x00008800ff087b82 */ /* 0x000ea20000000a00 */
[----:B------:R-:W-:Y:S01]  /*0030*/  ULDC.64 UR4, c[0x0][0x208] ;  /* 0x0000820000047ab9 */ /* 0x000fe20000000a00 */
[----:B------:R-:W3:Y:S06]  /*0040*/  S2R R5, SR_CTAID.X ;  /* 0x0000000000057919 */ /* 0x000eec0000002500 */
[----:B------:R-:W4:Y:S08]  /*0050*/  LDC.64 R14, c[0x0][0x218] ;  /* 0x00008600ff0e7b82 */ /* 0x000f300000000a00 */
[----:B------:R-:W5:Y:S08]  /*0060*/  LDC.64 R12, c[0x0][0x210] ;  /* 0x00008400ff0c7b82 */ /* 0x000f700000000a00 */
[----:B------:R-:W4:Y:S01]  /*0070*/  LDC.64 R16, c[0x0][0x228] ;  /* 0x00008a00ff107b82 */ /* 0x000f220000000a00 */
[----:B-1----:R-:W-:-:S07]  /*0080*/  SHF.L.U32 R0, R0, 0x1, RZ ;  /* 0x0000000100007819 */ /* 0x002fce00000006ff */
[----:B------:R-:W1:Y:S01]  /*0090*/  LDC.64 R18, c[0x0][0x230] ;  /* 0x00008c00ff127b82 */ /* 0x000e620000000a00 */
[----:B---3--:R-:W-:Y:S02]  /*00a0*/  SHF.R.S32.HI R3, RZ, 0x17, R5 ;  /* 0x00000017ff037819 */ /* 0x008fe40000011405 */
[----:B------:R-:W-:Y:S02]  /*00b0*/  LOP3.LUT R0, R0, 0xfe, RZ, 0xc0, !PT ;  /* 0x000000fe00007812 */ /* 0x000fe400078ec0ff */
[----:B------:R-:W-:Y:S02]  /*00c0*/  SGXT R3, R3, 0x1 ;  /* 0x000000010303781a */ /* 0x000fe40000000200 */
[----:B------:R-:W-:Y:S02]  /*00d0*/  LEA R0, R5, R0, 0x8 ;  /* 0x0000000005007211 */ /* 0x000fe400078e40ff */
[----:B------:R-:W-:Y:S02]  /*00e0*/  CS2R R4, SRZ ;  /* 0x0000000000047805 */ /* 0x000fe4000001ff00 */
[----:B------:R-:W-:-:S02]  /*00f0*/  LEA.HI R3, R3, R0, RZ, 0x4 ;  /* 0x0000000003037211 */ /* 0x000fc400078f20ff */
[----:B------:R-:W-:Y:S02]  /*0100*/  ISETP.GE.AND P4, PT, R0, 0x100, PT ;  /* 0x000001000000780c */ /* 0x000fe40003f86270 */
[----:B------:R-:W-:-:S04]  /*0110*/  SHF.R.S32.HI R3, RZ, 0x4, R3 ;  /* 0x00000004ff037819 */ /* 0x000fc80000011403 */
[----:B------:R-:W-:-:S04]  /*0120*/  LEA.HI R2, R3, R3, RZ, 0x2 ;  /* 0x0000000303027211 */ /* 0x000fc800078f10ff */
[----:B------:R-:W-:-:S04]  /*0130*/  LOP3.LUT R2, R2, 0xfffffffc, RZ, 0xc0, !PT ;  /* 0xfffffffc02027812 */ /* 0x000fc800078ec0ff */
[----:B------:R-:W-:-:S05]  /*0140*/  IADD3 R11, R3, -R2, RZ ;  /* 0x80000002030b7210 */ /* 0x000fca0007ffe0ff */
[----:B--2---:R-:W-:-:S05]  /*0150*/  IMAD.WIDE R8, R11, 0x4, R8 ;  /* 0x000000040b087825 */ /* 0x004fca00078e0208 */
[----:B------:R-:W2:Y:S04]  /*0160*/  @!P4 LDG.E.EL R4, desc[UR4][R8.64] ;  /* 0x000000040804c981 */ /* 0x000ea8000c2e1900 */
[----:B------:R3:W2:Y:S01]  /*0170*/  @!P4 LDG.E.EL R5, desc[UR4][R8.64] ;  /* 0x000000040805c981 */ /* 0x0006a2000c2e1900 */
[----:B------:R-:W-:Y:S02]  /*0180*/  CS2R R6, SRZ ;  /* 0x0000000000067805 */ /* 0x000fe4000001ff00 */
[----:B------:R-:W-:Y:S01]  /*0190*/  CS2R R2, SRZ ;  /* 0x0000000000027805 */ /* 0x000fe2000001ff00 */
[----:B----4-:R-:W-:-:S04]  /*01a0*/  IMAD.WIDE R14, R11, 0x4, R14 ;  /* 0x000000040b0e7825 */ /* 0x010fc800078e020e */
[----:B-----5:R-:W-:Y:S01]  /*01b0*/  IMAD.WIDE R12, R0, 0x4, R12 ;  /* 0x00000004000c7825 */ /* 0x020fe200078e020c */
[----:B------:R-:W4:Y:S04]  /*01c0*/  @!P4 LDG.E.EL R6, desc[UR4][R14.64] ;  /* 0x000000040e06c981 */ /* 0x000f28000c2e1900 */
[----:B------:R-:W4:Y:S01]  /*01d0*/  @!P4 LDG.E.64 R2, desc[UR4][R12.64] ;  /* 0x000000040c02c981 */ /* 0x000f22000c1e1b00 */
[C---:B0-----:R-:W-:Y:S01]  /*01e0*/  IMAD.WIDE R16, R11.reuse, 0x4, R16 ;  /* 0x000000040b107825 */ /* 0x041fe200078e0210 */
[----:B---3--:R-:W-:Y:S02]  /*01f0*/  CS2R R8, SRZ ;  /* 0x0000000000087805 */ /* 0x008fe4000001ff00 */
[----:B------:R0:W3:Y:S01]  /*0200*/  @!P4 LDG.E.EL R7, desc[UR4][R14.64] ;  /* 0x000000040e07c981 */ /* 0x0000e2000c2e1900 */
[----:B-1----:R-:W-:Y:S01]  /*0210*/  IMAD.WIDE R18, R11, 0x4, R18 ;  /* 0x000000040b127825 */ /* 0x002fe200078e0212 */
[----:B------:R-:W-:-:S04]  /*0220*/  CS2R R10, SRZ ;  /* 0x00000000000a7805 */ /* 0x000fc8000001ff00 */
[----:B------:R-:W5:Y:S04]  /*0230*/  @!P4 LDG.E.EL R8, desc[UR4][R18.64] ;  /* 0x000000041208c981 */ /* 0x000f68000c2e1900 */
[----:B------:R-:W5:Y:S04]  /*0240*/  @!P4 LDG.E.EL R11, desc[UR4][R16.64] ;  /* 0x00000004100bc981 */ /* 0x000f68000c2e1900 */
[----:B------:R-:W3:Y:S04]  /*0250*/  @!P4 LDG.E.EL R10, desc[UR4][R16.64] ;  /* 0x00000004100ac981 */ /* 0x000ee8000c2e1900 */
[----:B------:R-:W3:Y:S01]  /*0260*/  @!P4 LDG.E.EL R9, desc[UR4][R18.64] ;  /* 0x000000041209c981 */ /* 0x000ee2000c2e1900 */
[----:B0-----:R-:W-:Y:S01]  /*0270*/  HFMA2.MMA R15, -RZ, RZ, 1.625, 0 ;  /* 0x3e800000ff0f7435 */ /* 0x001fe200000001ff */
[----:B--2---:R-:W-:Y:S01]  /*0280*/  FADD R4, R4, 0.0010000000474974513054 ;  /* 0x3a83126f04047421 */ /* 0x004fe20000000000 */
[----:B------:R-:W-:-:S03]  /*0290*/  FADD R12, R5, 0.0010000000474974513054 ;  /* 0x3a83126f050c7421 */ /* 0x000fc60000000000 */
[----:B------:R0:W1:Y:S08]  /*02a0*/  MUFU.SQRT R13, R4 ;  /* 0x00000004000d7308 */ /* 0x0000700000002000 */
[----:B------:R-:W2:Y:S01]  /*02b0*/  MUFU.SQRT R14, R12 ;  /* 0x0000000c000e7308 */ /* 0x000ea20000002000 */
[----:B0-----:R-:W0:Y:S01]  /*02c0*/  LDC.64 R4, c[0x0][0x238] ;  /* 0x00008e00ff047b82 */ /* 0x001e220000000a00 */
[----:B-1----:R-:W-:-:S02]  /*02d0*/  FSETP.GT.AND P0, PT, R13, 8.50705917302346158658e+37, PT ;  /* 0x7e8000000d00780b */ /* 0x002fc40003f04000 */
[----:B------:R-:W-:Y:S02]  /*02e0*/  FSETP.GEU.AND P2, PT, R13, 1.175494350822287508e-38, PT ;  /* 0x008000000d00780b */ /* 0x000fe40003f4e000 */
[C---:B--2---:R-:W-:Y:S02]  /*02f0*/  FSETP.GT.AND P1, PT, R14.reuse, 8.50705917302346158658e+37, PT ;  /* 0x7e8000000e00780b */ /* 0x044fe40003f24000 */
[----:B------:R-:W-:-:S07]  /*0300*/  FSETP.GEU.AND P3, PT, R14, 1.175494350822287508e-38, PT ;  /* 0x008000000e00780b */ /* 0x000fce0003f6e000 */
[----:B------:R-:W-:-:S04]  /*0310*/  @P0 FMUL R13, R13, 0.25 ;  /* 0x3e8000000d0d0820 */ /* 0x000fc80000400000 */
[----:B------:R-:W-:Y:S01]  /*0320*/  @!P2 FMUL R13, R13, 16777216 ;  /* 0x4b8000000d0da820 */ /* 0x000fe20000400000 */
[----:B------:R-:W-:-:S04]  /*0330*/  @P1 FMUL R14, R14, 0.25 ;  /* 0x3e8000000e0e1820 */ /* 0x000fc80000400000 */
[----:B------:R-:W-:Y:S01]  /*0340*/  @!P3 FMUL R14, R14, 16777216 ;  /* 0x4b8000000e0eb820 */ /* 0x000fe20000400000 */
[----:B------:R-:W1:Y:S01]  /*0350*/  MUFU.RCP R13, R13 ;  /* 0x0000000d000d7308 */ /* 0x000e620000001000 */
[----:B------:R-:W-:-:S07]  /*0360*/  FSEL R12, R15, 1, P0 ;  /* 0x3f8000000f0c7808 */ /* 0x000fce0000000000 */
[----:B------:R-:W2:Y:S01]  /*0370*/  MUFU.RCP R14, R14 ;  /* 0x0000000e000e7308 */ /* 0x000ea20000001000 */
[----:B------:R-:W-:Y:S01]  /*0380*/  FSEL R15, R15, 1, P1 ;  /* 0x3f8000000f0f7808 */ /* 0x000fe20000800000 */
[----:B------:R-:W-:Y:S01]  /*0390*/  @!P2 FMUL R12, R12, 16777216 ;  /* 0x4b8000000c0ca820 */ /* 0x000fe20000400000 */
[----:B----4-:R-:W-:-:S03]  /*03a0*/  FADD R3, -R6, R3 ;  /* 0x0000000306037221 */ /* 0x010fc60000000100 */
[----:B------:R-:W-:Y:S01]  /*03b0*/  @!P3 FMUL R15, R15, 16777216 ;  /* 0x4b8000000f0fb820 */ /* 0x000fe20000400000 */
[----:B---3--:R-:W-:Y:S01]  /*03c0*/  FADD R2, -R7, R2 ;  /* 0x0000000207027221 */ /* 0x008fe20000000100 */
[----:B-1----:R-:W-:Y:S02]  /*03d0*/  FMUL R13, R13, R12 ;  /* 0x0000000c0d0d7220 */ /* 0x002fe40000400000 */
[----:B--2---:R-:W-:Y:S02]  /*03e0*/  FMUL R6, R14, R15 ;  /* 0x0000000f0e067220 */ /* 0x004fe40000400000 */
[----:B------:R-:W-:Y:S02]  /*03f0*/  FMUL R13, R2, R13 ;  /* 0x0000000d020d7220 */ /* 0x000fe40000400000 */
[----:B------:R-:W-:Y:S01]  /*0400*/  FMUL R6, R3, R6 ;  /* 0x0000000603067220 */ /* 0x000fe20000400000 */
[----:B0-----:R-:W-:-:S04]  /*0410*/  IMAD.WIDE R4, R0, 0x4, R4 ;  /* 0x0000000400047825 */ /* 0x001fc800078e0204 */
[----:B-----5:R-:W-:Y:S01]  /*0420*/  FFMA R8, R13, R11, R8 ;  /* 0x0000000b0d087223 */ /* 0x020fe20000000008 */
[----:B------:R-:W-:Y:S01]  /*0430*/  FFMA R9, R6, R10, R9 ;  /* 0x0000000a06097223 */ /* 0x000fe20000000009 */
[----:B------:R-:W-:Y:S06]  /*0440*/  @P4 EXIT ;  /* 0x000000000000494d */ /* 0x000fec0003800000 */
[----:B------:R-:W-:Y:S01]  /*0450*/  STG.E.64 desc[UR4][R4.64], R8 ;  /* 0x0000000804007986 */ /* 0x000fe2000c101b04 */
[----:B------:R-:W-:Y:S05]  /*0460*/  EXIT ;  /* 0x000000000000794d */ /* 0x000fea0003800000 */
.L_x_0:
[----:B------:R-:W-:-:S00]  /*0470*/  BRA `(.L_x_0) ;  /* 0xfffffffc00fc7947 */ /* 0x000fc0000383ffff */
[----:B------:R-:W-:-:S00]  /*0480*/  NOP ;  /* 0x0000000000007918 */ /* 0x000fc00000000000 */
[----:B------:R-:W-:-:S00]  /*0490*/  NOP ;  /* 0x0000000000007918 */ /* 0x000fc00000000000 */
[----:B------:R-:W-:-:S00]  /*04a0*/  NOP ;  /* 0x0000000000007918 */ /* 0x000fc00000000000 */
[----:B------:R-:W-:-:S00]  /*04b0*/  NOP ;  /* 0x0000000000007918 */ /* 0x000fc00000000000 */
[----:B------:R-:W-:-:S00]  /*04c0*/  NOP ;  /* 0x0000000000007918 */ /* 0x000fc00000000000 */
[----:B------:R-:W-:-:S00]  /*04d0*/  NOP ;  /* 0x0000000000007918 */ /* 0x000fc00000000000 */
[----:B------:R-:W-:-:S00]  /*04e0*/  NOP ;  /* 0x0000000000007918 */ /* 0x000fc00000000000 */
[----:B------:R-:W-:-:S00]  /*04f0*/  NOP ;  /* 0x0000000000007918 */ /* 0x000fc00000000000 */
.L_x_1:


//--------------------- .nv.global.init           --------------------------
	.section	.nv.global.init,"aw",@progbits
.nv.global.init:
	.type		_$_str,@object
	.size		_$_str,(_$_str_$_2 - _$_str)
_$_str:
        /*0000*/ 	.byte	0x5f, 0x5f, 0x43, 0x55, 0x44, 0x41, 0x5f, 0x46, 0x54, 0x5a, 0x00
	.type		_$_str_$_2,@object
	.size		_$_str_$_2,(.L_1 - _$_str_$_2)
_$_str_$_2:
        /*000b*/ 	.byte	0x5f, 0x5f, 0x43, 0x55, 0x44, 0x41, 0x5f, 0x50, 0x52, 0x45, 0x43, 0x5f, 0x53, 0x51, 0x52, 0x54
        /*001b*/ 	.byte	0x00
.L_1:


//--------------------- .nv.constant0.triton_poi_fused__native_batch_norm_legit_no_training_1 --------------------------
	.section	.nv.constant0.triton_poi_fused__native_batch_norm_legit_no_training_1,"a",@progbits
	.sectionflags	@""
	.align	4
.nv.constant0.triton_poi_fused__native_batch_norm_legit_no_training_1:
	.zero		580
